//
// Generated by NVIDIA NVVM Compiler
//
// Compiler Build ID: CL-36424714
// Cuda compilation tools, release 13.0, V13.0.88
// Based on NVVM 20.0.0
//

.version 9.0
.target sm_100
.address_size 64

	// .globl	default_function_kernel_1

.visible .entry default_function_kernel_1(
	.param .u64 .ptr .align 1 default_function_kernel_1_param_0,
	.param .u64 .ptr .align 1 default_function_kernel_1_param_1
)
.maxntid 2
{
	.reg .b32 	%r<5>;
	.reg .b32 	%f<3>;
	.reg .b64 	%rd<8>;

	ld.param.u64 	%rd1, [default_function_kernel_1_param_0];
	ld.param.u64 	%rd2, [default_function_kernel_1_param_1];
	cvta.to.global.u64 	%rd3, %rd1;
	cvta.to.global.u64 	%rd4, %rd2;
	mov.u32 	%r1, %ctaid.x;
	shl.b32 	%r2, %r1, 1;
	mov.u32 	%r3, %tid.x;
	or.b32  	%r4, %r2, %r3;
	mul.wide.u32 	%rd5, %r4, 4;
	add.s64 	%rd6, %rd4, %rd5;
	ld.global.nc.f32 	%f1, [%rd6];
	mul.f32 	%f2, %f1, 0f3C14F209;
	add.s64 	%rd7, %rd3, %rd5;
	st.global.f32 	[%rd7], %f2;
	ret;

}
	// .globl	default_function_kernel
.visible .entry default_function_kernel(
	.param .u64 .ptr .align 1 default_function_kernel_param_0,
	.param .u64 .ptr .align 1 default_function_kernel_param_1
)
.maxntid 4
{
	.reg .pred 	%p<2>;
	.reg .b32 	%r<9>;
	.reg .b32 	%f<48>;
	.reg .b64 	%rd<15>;

	ld.param.u64 	%rd5, [default_function_kernel_param_0];
	ld.param.u64 	%rd6, [default_function_kernel_param_1];
	cvta.to.global.u64 	%rd7, %rd6;
	cvta.to.global.u64 	%rd8, %rd5;
	mov.u32 	%r4, %ctaid.x;
	shl.b32 	%r5, %r4, 2;
	mov.u32 	%r6, %tid.x;
	or.b32  	%r7, %r5, %r6;
	mul.wide.u32 	%rd9, %r7, 4;
	add.s64 	%rd1, %rd8, %rd9;
	mul.wide.u32 	%rd10, %r4, 1760;
	mul.wide.u32 	%rd11, %r6, 440;
	add.s64 	%rd12, %rd10, %rd11;
	add.s64 	%rd13, %rd12, %rd7;
	add.s64 	%rd14, %rd13, 44;
	mov.b32 	%r8, 0;
	mov.f32 	%f47, 0f00000000;
$L__BB1_1:
	ld.global.nc.f32 	%f4, [%rd14+-44];
	add.f32 	%f5, %f47, %f4;
	ld.global.nc.f32 	%f6, [%rd14+-40];
	add.f32 	%f7, %f5, %f6;
	ld.global.nc.f32 	%f8, [%rd14+-36];
	add.f32 	%f9, %f7, %f8;
	ld.global.nc.f32 	%f10, [%rd14+-32];
	add.f32 	%f11, %f9, %f10;
	ld.global.nc.f32 	%f12, [%rd14+-28];
	add.f32 	%f13, %f11, %f12;
	ld.global.nc.f32 	%f14, [%rd14+-24];
	add.f32 	%f15, %f13, %f14;
	ld.global.nc.f32 	%f16, [%rd14+-20];
	add.f32 	%f17, %f15, %f16;
	ld.global.nc.f32 	%f18, [%rd14+-16];
	add.f32 	%f19, %f17, %f18;
	ld.global.nc.f32 	%f20, [%rd14+-12];
	add.f32 	%f21, %f19, %f20;
	ld.global.nc.f32 	%f22, [%rd14+-8];
	add.f32 	%f23, %f21, %f22;
	ld.global.nc.f32 	%f24, [%rd14+-4];
	add.f32 	%f25, %f23, %f24;
	ld.global.nc.f32 	%f26, [%rd14];
	add.f32 	%f27, %f25, %f26;
	ld.global.nc.f32 	%f28, [%rd14+4];
	add.f32 	%f29, %f27, %f28;
	ld.global.nc.f32 	%f30, [%rd14+8];
	add.f32 	%f31, %f29, %f30;
	ld.global.nc.f32 	%f32, [%rd14+12];
	add.f32 	%f33, %f31, %f32;
	ld.global.nc.f32 	%f34, [%rd14+16];
	add.f32 	%f35, %f33, %f34;
	ld.global.nc.f32 	%f36, [%rd14+20];
	add.f32 	%f37, %f35, %f36;
	ld.global.nc.f32 	%f38, [%rd14+24];
	add.f32 	%f39, %f37, %f38;
	ld.global.nc.f32 	%f40, [%rd14+28];
	add.f32 	%f41, %f39, %f40;
	ld.global.nc.f32 	%f42, [%rd14+32];
	add.f32 	%f43, %f41, %f42;
	ld.global.nc.f32 	%f44, [%rd14+36];
	add.f32 	%f45, %f43, %f44;
	ld.global.nc.f32 	%f46, [%rd14+40];
	add.f32 	%f47, %f45, %f46;
	add.s32 	%r8, %r8, 2;
	add.s64 	%rd14, %rd14, 88;
	setp.ne.s32 	%p1, %r8, 10;
	@%p1 bra 	$L__BB1_1;
	st.global.f32 	[%rd1], %f47;
	ret;

}


// ===== COMPILED SASS (sm_100) =====

	.target	sm_100

	.elftype	@"ET_EXEC"


//--------------------- .note.nv.tkinfo           --------------------------
	.section	.note.nv.tkinfo,"",@"SHT_NOTE"
	.sectionflags	@"SHF_NOTE_NV_TKINFO"
	.tkinfo
        /*0018*/ 	.word	0x00000002
        /*0030*/ 	.string	""
        /*0030*/ 	.string	"ptxas"
        /*0030*/ 	.string	"Cuda compilation tools, release 13.0, V13.0.88"
        /*0030*/ 	.string	"Build cuda_13.0.r13.0/compiler.36424714_0"
        /*0030*/ 	.string	"-arch sm_100 -m 64 "



//--------------------- .note.nv.cuinfo           --------------------------
	.section	.note.nv.cuinfo,"",@"SHT_NOTE"
	.sectionflags	@"SHF_NOTE_NV_CUINFO"
        /*0018*/ 	.short	0x0002
        /*001a*/ 	.short	0x0064
        /*001c*/ 	.short	0x0082
	.zero		2


//--------------------- .nv.info                  --------------------------
	.section	.nv.info,"",@"SHT_CUDA_INFO"
	.align	4


	//----- nvinfo : EIATTR_REGCOUNT
	.align		4
        /*0000*/ 	.byte	0x04, 0x2f
        /*0002*/ 	.short	(.L_1 - .L_0)
	.align		4
.L_0:
        /*0004*/ 	.word	index@(default_function_kernel_1)
        /*0008*/ 	.word	0x0000000a


	//----- nvinfo : EIATTR_FRAME_SIZE
	.align		4
.L_1:
        /*000c*/ 	.byte	0x04, 0x11
        /*000e*/ 	.short	(.L_3 - .L_2)
	.align		4
.L_2:
        /*0010*/ 	.word	index@(default_function_kernel_1)
        /*0014*/ 	.word	0x00000000


	//----- nvinfo : EIATTR_REGCOUNT
	.align		4
.L_3:
        /*0018*/ 	.byte	0x04, 0x2f
        /*001a*/ 	.short	(.L_5 - .L_4)
	.align		4
.L_4:
        /*001c*/ 	.word	index@(default_function_kernel)
        /*0020*/ 	.word	0x0000003e


	//----- nvinfo : EIATTR_FRAME_SIZE
	.align		4
.L_5:
        /*0024*/ 	.byte	0x04, 0x11
        /*0026*/ 	.short	(.L_7 - .L_6)
	.align		4
.L_6:
        /*0028*/ 	.word	index@(default_function_kernel)
        /*002c*/ 	.word	0x00000000


	//----- nvinfo : EIATTR_MIN_STACK_SIZE
	.align		4
.L_7:
        /*0030*/ 	.byte	0x04, 0x12
        /*0032*/ 	.short	(.L_9 - .L_8)
	.align		4
.L_8:
        /*0034*/ 	.word	index@(default_function_kernel)
        /*0038*/ 	.word	0x00000000


	//----- nvinfo : EIATTR_MIN_STACK_SIZE
	.align		4
.L_9:
        /*003c*/ 	.byte	0x04, 0x12
        /*003e*/ 	.short	(.L_11 - .L_10)
	.align		4
.L_10:
        /*0040*/ 	.word	index@(default_function_kernel_1)
        /*0044*/ 	.word	0x00000000
.L_11:


//--------------------- .nv.compat                --------------------------
	.section	.nv.compat,"",@"SHT_CUDA_COMPAT_INFO"
	.align	4
        /*0000*/ 	.byte	0x02, 0x09, 0x00, 0x00, 0x02, 0x02, 0x01, 0x00, 0x02, 0x05, 0x05, 0x00, 0x03, 0x07, 0x01, 0x01
        /*0010*/ 	.byte	0x02, 0x03, 0x00, 0x00, 0x02, 0x06, 0x01, 0x00, 0x04, 0x0b, 0x08, 0x00, 0x09, 0x00, 0x00, 0x00
        /*0020*/ 	.byte	0x00, 0x00, 0x00, 0x00


//--------------------- .nv.info.default_function_kernel --------------------------
	.section	.nv.info.default_function_kernel,"",@"SHT_CUDA_INFO"
	.sectionflags	@""
	.align	4


	//----- nvinfo : EIATTR_CUDA_API_VERSION
	.align		4
        /*0000*/ 	.byte	0x04, 0x37
        /*0002*/ 	.short	(.L_13 - .L_12)
.L_12:
        /*0004*/ 	.word	0x00000082


	//----- nvinfo : EIATTR_KPARAM_INFO
	.align		4
.L_13:
        /*0008*/ 	.byte	0x04, 0x17
        /*000a*/ 	.short	(.L_15 - .L_14)
.L_14:
        /*000c*/ 	.word	0x00000000
        /*0010*/ 	.short	0x0001
        /*0012*/ 	.short	0x0008
        /*0014*/ 	.byte	0x00, 0xf5, 0x21, 0x00


	//----- nvinfo : EIATTR_KPARAM_INFO
	.align		4
.L_15:
        /*0018*/ 	.byte	0x04, 0x17
        /*001a*/ 	.short	(.L_17 - .L_16)
.L_16:
        /*001c*/ 	.word	0x00000000
        /*0020*/ 	.short	0x0000
        /*0022*/ 	.short	0x0000
        /*0024*/ 	.byte	0x00, 0xf5, 0x21, 0x00


	//----- nvinfo : EIATTR_SPARSE_MMA_MASK
	.align		4
.L_17:
        /*0028*/ 	.byte	0x03, 0x50
        /*002a*/ 	.short	0x0000


	//----- nvinfo : EIATTR_MAXREG_COUNT
	.align		4
        /*002c*/ 	.byte	0x03, 0x1b
        /*002e*/ 	.short	0x00ff


	//----- nvinfo : EIATTR_MERCURY_ISA_VERSION
	.align		4
        /*0030*/ 	.byte	0x03, 0x5f
        /*0032*/ 	.short	0x0101


	//----- nvinfo : EIATTR_VRC_CTA_INIT_COUNT
	.align		4
        /*0034*/ 	.byte	0x02, 0x4a
	.zero		1
	.zero		1


	//----- nvinfo : EIATTR_EXIT_INSTR_OFFSETS
	.align		4
        /*0038*/ 	.byte	0x04, 0x1c
        /*003a*/ 	.short	(.L_19 - .L_18)


	//   ....[0]....
.L_18:
        /*003c*/ 	.word	0x00000ea0


	//----- nvinfo : EIATTR_MAX_THREADS
	.align		4
.L_19:
        /*0040*/ 	.byte	0x04, 0x05
        /*0042*/ 	.short	(.L_21 - .L_20)
.L_20:
        /*0044*/ 	.word	0x00000004
        /*0048*/ 	.word	0x00000001
        /*004c*/ 	.word	0x00000001


	//----- nvinfo : EIATTR_CBANK_PARAM_SIZE
	.align		4
.L_21:
        /*0050*/ 	.byte	0x03, 0x19
        /*0052*/ 	.short	0x0010


	//----- nvinfo : EIATTR_PARAM_CBANK
	.align		4
        /*0054*/ 	.byte	0x04, 0x0a
        /*0056*/ 	.short	(.L_23 - .L_22)
	.align		4
.L_22:
        /*0058*/ 	.word	index@(.nv.constant0.default_function_kernel)
        /*005c*/ 	.short	0x0380
        /*005e*/ 	.short	0x0010


	//----- nvinfo : EIATTR_SW_WAR
	.align		4
.L_23:
        /*0060*/ 	.byte	0x04, 0x36
        /*0062*/ 	.short	(.L_25 - .L_24)
.L_24:
        /*0064*/ 	.word	0x00000008
.L_25:


//--------------------- .nv.info.default_function_kernel_1 --------------------------
	.section	.nv.info.default_function_kernel_1,"",@"SHT_CUDA_INFO"
	.sectionflags	@""
	.align	4


	//----- nvinfo : EIATTR_CUDA_API_VERSION
	.align		4
        /*0000*/ 	.byte	0x04, 0x37
        /*0002*/ 	.short	(.L_27 - .L_26)
.L_26:
        /*0004*/ 	.word	0x00000082


	//----- nvinfo : EIATTR_KPARAM_INFO
	.align		4
.L_27:
        /*0008*/ 	.byte	0x04, 0x17
        /*000a*/ 	.short	(.L_29 - .L_28)
.L_28:
        /*000c*/ 	.word	0x00000000
        /*0010*/ 	.short	0x0001
        /*0012*/ 	.short	0x0008
        /*0014*/ 	.byte	0x00, 0xf5, 0x21, 0x00


	//----- nvinfo : EIATTR_KPARAM_INFO
	.align		4
.L_29:
        /*0018*/ 	.byte	0x04, 0x17
        /*001a*/ 	.short	(.L_31 - .L_30)
.L_30:
        /*001c*/ 	.word	0x00000000
        /*0020*/ 	.short	0x0000
        /*0022*/ 	.short	0x0000
        /*0024*/ 	.byte	0x00, 0xf5, 0x21, 0x00


	//----- nvinfo : EIATTR_SPARSE_MMA_MASK
	.align		4
.L_31:
        /*0028*/ 	.byte	0x03, 0x50
        /*002a*/ 	.short	0x0000


	//----- nvinfo : EIATTR_MAXREG_COUNT
	.align		4
        /*002c*/ 	.byte	0x03, 0x1b
        /*002e*/ 	.short	0x00ff


	//----- nvinfo : EIATTR_MERCURY_ISA_VERSION
	.align		4
        /*0030*/ 	.byte	0x03, 0x5f
        /*0032*/ 	.short	0x0101


	//----- nvinfo : EIATTR_VRC_CTA_INIT_COUNT
	.align		4
        /*0034*/ 	.byte	0x02, 0x4a
	.zero		1
	.zero		1


	//----- nvinfo : EIATTR_EXIT_INSTR_OFFSETS
	.align		4
        /*0038*/ 	.byte	0x04, 0x1c
        /*003a*/ 	.short	(.L_33 - .L_32)


	//   ....[0]....
.L_32:
        /*003c*/ 	.word	0x000000d0


	//----- nvinfo : EIATTR_MAX_THREADS
	.align		4
.L_33:
        /*0040*/ 	.byte	0x04, 0x05
        /*0042*/ 	.short	(.L_35 - .L_34)
.L_34:
        /*0044*/ 	.word	0x00000002
        /*0048*/ 	.word	0x00000001
        /*004c*/ 	.word	0x00000001


	//----- nvinfo : EIATTR_CBANK_PARAM_SIZE
	.align		4
.L_35:
        /*0050*/ 	.byte	0x03, 0x19
        /*0052*/ 	.short	0x0010


	//----- nvinfo : EIATTR_PARAM_CBANK
	.align		4
        /*0054*/ 	.byte	0x04, 0x0a
        /*0056*/ 	.short	(.L_37 - .L_36)
	.align		4
.L_36:
        /*0058*/ 	.word	index@(.nv.constant0.default_function_kernel_1)
        /*005c*/ 	.short	0x0380
        /*005e*/ 	.short	0x0010


	//----- nvinfo : EIATTR_SW_WAR
	.align		4
.L_37:
        /*0060*/ 	.byte	0x04, 0x36
        /*0062*/ 	.short	(.L_39 - .L_38)
.L_38:
        /*0064*/ 	.word	0x00000008
.L_39:


//--------------------- .nv.callgraph             --------------------------
	.section	.nv.callgraph,"",@"SHT_CUDA_CALLGRAPH"
	.align	4
	.sectionentsize	8
	.align		4
        /*0000*/ 	.word	0x00000000
	.align		4
        /*0004*/ 	.word	0xffffffff
	.align		4
        /*0008*/ 	.word	0x00000000
	.align		4
        /*000c*/ 	.word	0xfffffffe
	.align		4
        /*0010*/ 	.word	0x00000000
	.align		4
        /*0014*/ 	.word	0xfffffffd
	.align		4
        /*0018*/ 	.word	0x00000000
	.align		4
        /*001c*/ 	.word	0xfffffffc


//--------------------- .text.default_function_kernel --------------------------
	.section	.text.default_function_kernel,"ax",@progbits
	.align	128
        .global         default_function_kernel
        .type           default_function_kernel,@function
        .size           default_function_kernel,(.L_x_2 - default_function_kernel)
        .other          default_function_kernel,@"STO_CUDA_ENTRY STV_DEFAULT"
default_function_kernel:
.text.default_function_kernel:
[----:B------:R-:W-:Y:S01]  /*0000*/  LDC R1, c[0x0][0x37c] ;  /* 0x0000df00ff017b82 */ /* 0x000fe20000000800 */
[----:B------:R-:W0:Y:S01]  /*0010*/  S2R R5, SR_TID.X ;  /* 0x0000000000057919 */ /* 0x000e220000002100 */
[----:B------:R-:W1:Y:S01]  /*0020*/  LDCU.64 UR6, c[0x0][0x388] ;  /* 0x00007100ff0677ac */ /* 0x000e620008000a00 */
[----:B------:R-:W2:Y:S01]  /*0030*/  S2R R7, SR_CTAID.X ;  /* 0x0000000000077919 */ /* 0x000ea20000002500 */
[----:B------:R-:W3:Y:S01]  /*0040*/  LDCU.64 UR4, c[0x0][0x358] ;  /* 0x00006b00ff0477ac */ /* 0x000ee20008000a00 */
[----:B0-----:R-:W-:-:S04]  /*0050*/  IMAD.WIDE.U32 R2, R5, 0x1b8, RZ ;  /* 0x000001b805027825 */ /* 0x001fc800078e00ff */
[----:B--2---:R-:W-:-:S03]  /*0060*/  IMAD.WIDE.U32 R2, R7, 0x6e0, R2 ;  /* 0x000006e007027825 */ /* 0x004fc600078e0002 */
[----:B-1----:R-:W-:-:S04]  /*0070*/  IADD3 R2, P0, PT, R2, UR6, RZ ;  /* 0x0000000602027c10 */ /* 0x002fc8000ff1e0ff */
[----:B------:R-:W-:-:S05]  /*0080*/  IADD3.X R3, PT, PT, R3, UR7, RZ, P0, !PT ;  /* 0x0000000703037c10 */ /* 0x000fca00087fe4ff */
[----:B---3--:R-:W2:Y:S04]  /*0090*/  LDG.E.CONSTANT R4, desc[UR4][R2.64] ;  /* 0x0000000402047981 */ /* 0x008ea8000c1e9900 */
[----:B------:R-:W3:Y:S04]  /*00a0*/  LDG.E.CONSTANT R9, desc[UR4][R2.64+0x4] ;  /* 0x0000040402097981 */ /* 0x000ee8000c1e9900 */
[----:B------:R-:W4:Y:S04]  /*00b0*/  LDG.E.CONSTANT R59, desc[UR4][R2.64+0x8] ;  /* 0x00000804023b7981 */ /* 0x000f28000c1e9900 */
[----:B------:R-:W5:Y:S04]  /*00c0*/  LDG.E.CONSTANT R0, desc[UR4][R2.64+0xc] ;  /* 0x00000c0402007981 */ /* 0x000f68000c1e9900 */
        /* <DEDUP_REMOVED lines=50> */
[----:B------:R-:W5:Y:S01]  /*03f0*/  LDG.E.CONSTANT R58, desc[UR4][R2.64+0x1a8] ;  /* 0x0001a804023a7981 */ /* 0x000f62000c1e9900 */
[----:B--2---:R-:W-:-:S04]  /*0400*/  FADD R4, RZ, R4 ;  /* 0x00000004ff047221 */ /* 0x004fc80000000000 */
[----:B---3--:R-:W-:Y:S02]  /*0410*/  FADD R4, R4, R9 ;  /* 0x0000000904047221 */ /* 0x008fe40000000000 */
[----:B------:R-:W2:Y:S02]  /*0420*/  LDG.E.CONSTANT R9, desc[UR4][R2.64+0xdc] ;  /* 0x0000dc0402097981 */ /* 0x000ea4000c1e9900 */
[----:B----4-:R-:W-:Y:S02]  /*0430*/  FADD R59, R4, R59 ;  /* 0x0000003b043b7221 */ /* 0x010fe40000000000 */
[----:B------:R-:W3:Y:S02]  /*0440*/  LDG.E.CONSTANT R4, desc[UR4][R2.64+0xd4] ;  /* 0x0000d40402047981 */ /* 0x000ee4000c1e9900 */
[----:B-----5:R-:W-:Y:S02]  /*0450*/  FADD R59, R59, R0 ;  /* 0x000000003b3b7221 */ /* 0x020fe40000000000 */
[----:B------:R-:W4:Y:S02]  /*0460*/  LDG.E.CONSTANT R0, desc[UR4][R2.64+0xe0] ;  /* 0x0000e00402007981 */ /* 0x000f24000c1e9900 */
[----:B------:R-:W-:-:S04]  /*0470*/  FADD R56, R59, R56 ;  /* 0x000000383b387221 */ /* 0x000fc80000000000 */
[----:B------:R-:W-:-:S04]  /*0480*/  FADD R57, R56, R57 ;  /* 0x0000003938397221 */ /* 0x000fc80000000000 */
[----:B------:R-:W-:Y:S02]  /*0490*/  FADD R57, R57, R8 ;  /* 0x0000000839397221 */ /* 0x000fe40000000000 */
[----:B------:R-:W5:Y:S02]  /*04a0*/  LDG.E.CONSTANT R8, desc[UR4][R2.64+0xe4] ;  /* 0x0000e40402087981 */ /* 0x000f64000c1e9900 */
[----:B------:R-:W-:Y:S02]  /*04b0*/  FADD R56, R57, R6 ;  /* 0x0000000639387221 */ /* 0x000fe40000000000 */
[----:B------:R-:W5:Y:S02]  /*04c0*/  LDG.E.CONSTANT R6, desc[UR4][R2.64+0xe8] ;  /* 0x0000e80402067981 */ /* 0x000f64000c1e9900 */
[----:B------:R-:W-:Y:S02]  /*04d0*/  FADD R57, R56, R47 ;  /* 0x0000002f38397221 */ /* 0x000fe40000000000 */
[----:B------:R-:W5:Y:S02]  /*04e0*/  LDG.E.CONSTANT R47, desc[UR4][R2.64+0xec] ;  /* 0x0000ec04022f7981 */ /* 0x000f64000c1e9900 */
[----:B------:R-:W-:-:S02]  /*04f0*/  FADD R56, R57, R46 ;  /* 0x0000002e39387221 */ /* 0x000fc40000000000 */
        /* <DEDUP_REMOVED lines=86> */
[----:B------:R-:W5:Y:S04]  /*0a60*/  LDG.E.CONSTANT R11, desc[UR4][R2.64+0x19c] ;  /* 0x00019c04020b7981 */ /* 0x000f68000c1e9900 */
[----:B------:R-:W5:Y:S01]  /*0a70*/  LDG.E.CONSTANT R56, desc[UR4][R2.64+0x1ac] ;  /* 0x0001ac0402387981 */ /* 0x000f62000c1e9900 */
[----:B---3--:R-:W-:-:S03]  /*0a80*/  FADD R57, R57, R4 ;  /* 0x0000000439397221 */ /* 0x008fc60000000000 */
[----:B------:R-:W3:Y:S01]  /*0a90*/  LDG.E.CONSTANT R4, desc[UR4][R2.64+0x1a0] ;  /* 0x0001a00402047981 */ /* 0x000ee2000c1e9900 */
[----:B------:R-:W-:-:S03]  /*0aa0*/  FADD R10, R57, R10 ;  /* 0x0000000a390a7221 */ /* 0x000fc60000000000 */
[----:B------:R-:W3:Y:S01]  /*0ab0*/  LDG.E.CONSTANT R57, desc[UR4][R2.64+0x1a4] ;  /* 0x0001a40402397981 */ /* 0x000ee2000c1e9900 */
[----:B--2---:R-:W-:-:S03]  /*0ac0*/  FADD R59, R10, R9 ;  /* 0x000000090a3b7221 */ /* 0x004fc60000000000 */
[----:B------:R-:W2:Y:S04]  /*0ad0*/  LDG.E.CONSTANT R10, desc[UR4][R2.64+0x1b0] ;  /* 0x0001b004020a7981 */ /* 0x000ea8000c1e9900 */
[----:B------:R0:W2:Y:S01]  /*0ae0*/  LDG.E.CONSTANT R9, desc[UR4][R2.64+0x1b4] ;  /* 0x0001b40402097981 */ /* 0x0000a2000c1e9900 */
[----:B----4-:R-:W-:-:S04]  /*0af0*/  FADD R59, R59, R0 ;  /* 0x000000003b3b7221 */ /* 0x010fc80000000000 */
[----:B-----5:R-:W-:-:S04]  /*0b00*/  FADD R59, R59, R8 ;  /* 0x000000083b3b7221 */ /* 0x020fc80000000000 */
[----:B------:R-:W-:Y:S01]  /*0b10*/  FADD R6, R59, R6 ;  /* 0x000000063b067221 */ /* 0x000fe20000000000 */
[----:B0-----:R-:W0:Y:S03]  /*0b20*/  LDC.64 R2, c[0x0][0x380] ;  /* 0x0000e000ff027b82 */ /* 0x001e260000000a00 */
[----:B------:R-:W-:-:S04]  /*0b30*/  FADD R47, R6, R47 ;  /* 0x0000002f062f7221 */ /* 0x000fc80000000000 */
        /* <DEDUP_REMOVED lines=43> */
[----:B------:R-:W-:Y:S01]  /*0df0*/  FADD R11, R12, R11 ;  /* 0x0000000b0c0b7221 */ /* 0x000fe20000000000 */
[----:B------:R-:W-:-:S04]  /*0e00*/  SHF.L.U32 R0, R7, 0x2, RZ ;  /* 0x0000000207007819 */ /* 0x000fc800000006ff */
[----:B------:R-:W-:-:S05]  /*0e10*/  LOP3.LUT R5, R0, R5, RZ, 0xfc, !PT ;  /* 0x0000000500057212 */ /* 0x000fca00078efcff */
[----:B0-----:R-:W-:-:S04]  /*0e20*/  IMAD.WIDE.U32 R2, R5, 0x4, R2 ;  /* 0x0000000405027825 */ /* 0x001fc800078e0002 */
[----:B---3--:R-:W-:-:S04]  /*0e30*/  FADD R4, R11, R4 ;  /* 0x000000040b047221 */ /* 0x008fc80000000000 */
[----:B------:R-:W-:-:S04]  /*0e40*/  FADD R57, R4, R57 ;  /* 0x0000003904397221 */ /* 0x000fc80000000000 */
[----:B------:R-:W-:-:S04]  /*0e50*/  FADD R57, R57, R58 ;  /* 0x0000003a39397221 */ /* 0x000fc80000000000 */
[----:B------:R-:W-:-:S04]  /*0e60*/  FADD R57, R57, R56 ;  /* 0x0000003839397221 */ /* 0x000fc80000000000 */
[----:B--2---:R-:W-:-:S04]  /*0e70*/  FADD R10, R57, R10 ;  /* 0x0000000a390a7221 */ /* 0x004fc80000000000 */
[----:B------:R-:W-:-:S05]  /*0e80*/  FADD R9, R10, R9 ;  /* 0x000000090a097221 */ /* 0x000fca0000000000 */
[----:B------:R-:W-:Y:S01]  /*0e90*/  STG.E desc[UR4][R2.64], R9 ;  /* 0x0000000902007986 */ /* 0x000fe2000c101904 */
[----:B------:R-:W-:Y:S05]  /*0ea0*/  EXIT ;  /* 0x000000000000794d */ /* 0x000fea0003800000 */
.L_x_0:
[----:B------:R-:W-:-:S00]  /*0eb0*/  BRA `(.L_x_0) ;  /* 0xfffffffc00fc7947 */ /* 0x000fc0000383ffff */
[----:B------:R-:W-:-:S00]  /*0ec0*/  NOP ;  /* 0x0000000000007918 */ /* 0x000fc00000000000 */
        /* <DEDUP_REMOVED lines=11> */
.L_x_2:


//--------------------- .text.default_function_kernel_1 --------------------------
	.section	.text.default_function_kernel_1,"ax",@progbits
	.align	128
        .global         default_function_kernel_1
        .type           default_function_kernel_1,@function
        .size           default_function_kernel_1,(.L_x_3 - default_function_kernel_1)
        .other          default_function_kernel_1,@"STO_CUDA_ENTRY STV_DEFAULT"
default_function_kernel_1:
.text.default_function_kernel_1:
[----:B------:R-:W-:Y:S01]  /*0000*/  LDC R1, c[0x0][0x37c] ;  /* 0x0000df00ff017b82 */ /* 0x000fe20000000800 */
[----:B------:R-:W0:Y:S07]  /*0010*/  S2R R7, SR_TID.X ;  /* 0x0000000000077919 */ /* 0x000e2e0000002100 */
[----:B------:R-:W1:Y:S01]  /*0020*/  S2UR UR4, SR_CTAID.X ;  /* 0x00000000000479c3 */ /* 0x000e620000002500 */
[----:B------:R-:W2:Y:S07]  /*0030*/  LDCU.64 UR6, c[0x0][0x358] ;  /* 0x00006b00ff0677ac */ /* 0x000eae0008000a00 */
[----:B------:R-:W3:Y:S08]  /*0040*/  LDC.64 R2, c[0x0][0x388] ;  /* 0x0000e200ff027b82 */ /* 0x000ef00000000a00 */
[----:B------:R-:W4:Y:S01]  /*0050*/  LDC.64 R4, c[0x0][0x380] ;  /* 0x0000e000ff047b82 */ /* 0x000f220000000a00 */
[----:B-1----:R-:W-:-:S06]  /*0060*/  USHF.L.U32 UR4, UR4, 0x1, URZ ;  /* 0x0000000104047899 */ /* 0x002fcc00080006ff */
[----:B0-----:R-:W-:-:S05]  /*0070*/  LOP3.LUT R7, R7, UR4, RZ, 0xfc, !PT ;  /* 0x0000000407077c12 */ /* 0x001fca000f8efcff */
[----:B---3--:R-:W-:-:S06]  /*0080*/  IMAD.WIDE.U32 R2, R7, 0x4, R2 ;  /* 0x0000000407027825 */ /* 0x008fcc00078e0002 */
[----:B--2---:R-:W2:Y:S01]  /*0090*/  LDG.E.CONSTANT R2, desc[UR6][R2.64] ;  /* 0x0000000602027981 */ /* 0x004ea2000c1e9900 */
[----:B----4-:R-:W-:-:S04]  /*00a0*/  IMAD.WIDE.U32 R4, R7, 0x4, R4 ;  /* 0x0000000407047825 */ /* 0x010fc800078e0004 */
[----:B--2---:R-:W-:-:S05]  /*00b0*/  FMUL R7, R2, 0.0090909088030457496643 ;  /* 0x3c14f20902077820 */ /* 0x004fca0000400000 */
[----:B------:R-:W-:Y:S01]  /*00c0*/  STG.E desc[UR6][R4.64], R7 ;  /* 0x0000000704007986 */ /* 0x000fe2000c101906 */
[----:B------:R-:W-:Y:S05]  /*00d0*/  EXIT ;  /* 0x000000000000794d */ /* 0x000fea0003800000 */
.L_x_1:
        /* <DEDUP_REMOVED lines=10> */
.L_x_3:


//--------------------- .nv.shared.reserved.0     --------------------------
	.section	.nv.shared.reserved.0,"aw",@nobits
	.weak		__nv_reservedSMEM_offset_0_alias
	.size		__nv_reservedSMEM_offset_0_alias, 0, 64
	.other		__nv_reservedSMEM_offset_0_alias,@"STO_CUDA_RESERVED_SHARED STV_DEFAULT"
__nv_reservedSMEM_offset_0_alias:
	.zero		0
	.zero		64


//--------------------- .nv.constant0.default_function_kernel --------------------------
	.section	.nv.constant0.default_function_kernel,"a",@progbits
	.sectionflags	@""
	.align	4
.nv.constant0.default_function_kernel:
	.zero		912


//--------------------- .nv.constant0.default_function_kernel_1 --------------------------
	.section	.nv.constant0.default_function_kernel_1,"a",@progbits
	.sectionflags	@""
	.align	4
.nv.constant0.default_function_kernel_1:
	.zero		912


//--------------------- SYMBOLS --------------------------

	.type		.nv.reservedSmem.offset0,@object
	.size		.nv.reservedSmem.offset0,0x4
